	.headerflags	@"EF_CUDA_TEXMODE_UNIFIED EF_CUDA_64BIT_ADDRESS EF_CUDA_ACCELERATORS EF_CUDA_SM90 EF_CUDA_VIRTUAL_SM(EF_CUDA_SM90)"
	.elftype	@"ET_EXEC"


//--------------------- .nv.info                  --------------------------
	.section	.nv.info,"",@"SHT_CUDA_INFO"
	.align	4


	//----- nvinfo : EIATTR_REGCOUNT
	.align		4
        /*0000*/ 	.byte	0x04, 0x2f
        /*0002*/ 	.short	(.L_3 - .L_2)
	.align		4
.L_2:
        /*0004*/ 	.word	index@(triton_poi_fused__native_batch_norm_legit_no_training_hardswish_0)
        /*0008*/ 	.word	0x00000012


	//----- nvinfo : EIATTR_MIN_STACK_SIZE
	.align		4
.L_3:
        /*000c*/ 	.byte	0x04, 0x12
        /*000e*/ 	.short	(.L_5 - .L_4)
	.align		4
.L_4:
        /*0010*/ 	.word	index@(triton_poi_fused__native_batch_norm_legit_no_training_hardswish_0)
        /*0014*/ 	.word	0x00000000


	//----- nvinfo : EIATTR_FRAME_SIZE
	.align		4
.L_5:
        /*0018*/ 	.byte	0x04, 0x11
        /*001a*/ 	.short	(.L_7 - .L_6)
	.align		4
.L_6:
        /*001c*/ 	.word	index@(triton_poi_fused__native_batch_norm_legit_no_training_hardswish_0)
        /*0020*/ 	.word	0x00000000


	//----- nvinfo : EIATTR_MIN_STACK_SIZE
	.align		4
.L_7:
        /*0024*/ 	.byte	0x04, 0x12
        /*0026*/ 	.short	(.L_9 - .L_8)
	.align		4
.L_8:
        /*0028*/ 	.word	index@(triton_poi_fused__native_batch_norm_legit_no_training_hardswish_0)
        /*002c*/ 	.word	0x00000000
.L_9:


//--------------------- .nv.info.triton_poi_fused__native_batch_norm_legit_no_training_hardswish_0 --------------------------
	.section	.nv.info.triton_poi_fused__native_batch_norm_legit_no_training_hardswish_0,"",@"SHT_CUDA_INFO"
	.sectionflags	@""
	.align	4


	//----- nvinfo : EIATTR_CUDA_API_VERSION
	.align		4
        /*0000*/ 	.byte	0x04, 0x37
        /*0002*/ 	.short	(.L_11 - .L_10)
.L_10:
        /*0004*/ 	.word	0x0000007c


	//----- nvinfo : EIATTR_KPARAM_INFO
	.align		4
.L_11:
        /*0008*/ 	.byte	0x04, 0x17
        /*000a*/ 	.short	(.L_13 - .L_12)
.L_12:
        /*000c*/ 	.word	0x00000000
        /*0010*/ 	.short	0x0006
        /*0012*/ 	.short	0x0030
        /*0014*/ 	.byte	0x00, 0xf0, 0x11, 0x00


	//----- nvinfo : EIATTR_KPARAM_INFO
	.align		4
.L_13:
        /*0018*/ 	.byte	0x04, 0x17
        /*001a*/ 	.short	(.L_15 - .L_14)
.L_14:
        /*001c*/ 	.word	0x00000000
        /*0020*/ 	.short	0x0005
        /*0022*/ 	.short	0x0028
        /*0024*/ 	.byte	0x00, 0xf4, 0x21, 0x00


	//----- nvinfo : EIATTR_KPARAM_INFO
	.align		4
.L_15:
        /*0028*/ 	.byte	0x04, 0x17
        /*002a*/ 	.short	(.L_17 - .L_16)
.L_16:
        /*002c*/ 	.word	0x00000000
        /*0030*/ 	.short	0x0004
        /*0032*/ 	.short	0x0020
        /*0034*/ 	.byte	0x00, 0xf4, 0x21, 0x00


	//----- nvinfo : EIATTR_KPARAM_INFO
	.align		4
.L_17:
        /*0038*/ 	.byte	0x04, 0x17
        /*003a*/ 	.short	(.L_19 - .L_18)
.L_18:
        /*003c*/ 	.word	0x00000000
        /*0040*/ 	.short	0x0003
        /*0042*/ 	.short	0x0018
        /*0044*/ 	.byte	0x00, 0xf4, 0x21, 0x00


	//----- nvinfo : EIATTR_KPARAM_INFO
	.align		4
.L_19:
        /*0048*/ 	.byte	0x04, 0x17
        /*004a*/ 	.short	(.L_21 - .L_20)
.L_20:
        /*004c*/ 	.word	0x00000000
        /*0050*/ 	.short	0x0002
        /*0052*/ 	.short	0x0010
        /*0054*/ 	.byte	0x00, 0xf4, 0x21, 0x00


	//----- nvinfo : EIATTR_KPARAM_INFO
	.align		4
.L_21:
        /*0058*/ 	.byte	0x04, 0x17
        /*005a*/ 	.short	(.L_23 - .L_22)
.L_22:
        /*005c*/ 	.word	0x00000000
        /*0060*/ 	.short	0x0001
        /*0062*/ 	.short	0x0008
        /*0064*/ 	.byte	0x00, 0xf4, 0x21, 0x00


	//----- nvinfo : EIATTR_KPARAM_INFO
	.align		4
.L_23:
        /*0068*/ 	.byte	0x04, 0x17
        /*006a*/ 	.short	(.L_25 - .L_24)
.L_24:
        /*006c*/ 	.word	0x00000000
        /*0070*/ 	.short	0x0000
        /*0072*/ 	.short	0x0000
        /*0074*/ 	.byte	0x00, 0xf4, 0x21, 0x00


	//----- nvinfo : EIATTR_SPARSE_MMA_MASK
	.align		4
.L_25:
        /*0078*/ 	.byte	0x03, 0x50
        /*007a*/ 	.short	0x0000


	//----- nvinfo : EIATTR_MAXREG_COUNT
	.align		4
        /*007c*/ 	.byte	0x03, 0x1b
        /*007e*/ 	.short	0x00ff


	//----- nvinfo : EIATTR_EXIT_INSTR_OFFSETS
	.align		4
        /*0080*/ 	.byte	0x04, 0x1c
        /*0082*/ 	.short	(.L_27 - .L_26)


	//   ....[0]....
.L_26:
        /*0084*/ 	.word	0x00000570


	//----- nvinfo : EIATTR_REQNTID
	.align		4
.L_27:
        /*0088*/ 	.byte	0x04, 0x10
        /*008a*/ 	.short	(.L_29 - .L_28)
.L_28:
        /*008c*/ 	.word	0x00000080
        /*0090*/ 	.word	0x00000001
        /*0094*/ 	.word	0x00000001


	//----- nvinfo : EIATTR_CBANK_PARAM_SIZE
	.align		4
.L_29:
        /*0098*/ 	.byte	0x03, 0x19
        /*009a*/ 	.short	0x0034


	//----- nvinfo : EIATTR_PARAM_CBANK
	.align		4
        /*009c*/ 	.byte	0x04, 0x0a
        /*009e*/ 	.short	(.L_31 - .L_30)
	.align		4
.L_30:
        /*00a0*/ 	.word	index@(.nv.constant0.triton_poi_fused__native_batch_norm_legit_no_training_hardswish_0)
        /*00a4*/ 	.short	0x0210
        /*00a6*/ 	.short	0x0034


	//----- nvinfo : EIATTR_SW_WAR
	.align		4
.L_31:
        /*00a8*/ 	.byte	0x04, 0x36
        /*00aa*/ 	.short	(.L_33 - .L_32)
.L_32:
        /*00ac*/ 	.word	0x00000008
.L_33:


//--------------------- .nv.callgraph             --------------------------
	.section	.nv.callgraph,"",@"SHT_CUDA_CALLGRAPH"
	.align	4
	.sectionentsize	8
	.align		4
        /*0000*/ 	.word	0x00000000
	.align		4
        /*0004*/ 	.word	0xffffffff
	.align		4
        /*0008*/ 	.word	0x00000000
	.align		4
        /*000c*/ 	.word	0xfffffffe
	.align		4
        /*0010*/ 	.word	0x00000000
	.align		4
        /*0014*/ 	.word	0xfffffffd
	.align		4
        /*0018*/ 	.word	0x00000000
	.align		4
        /*001c*/ 	.word	0xfffffffc


//--------------------- .nv.constant4             --------------------------
	.section	.nv.constant4,"a",@progbits
	.align	8
	.align		8
.nv.constant4:
        /*0000*/ 	.dword	_$_str
	.align		8
        /*0008*/ 	.dword	_$_str_$_2


//--------------------- .text.triton_poi_fused__native_batch_norm_legit_no_training_hardswish_0 --------------------------
	.section	.text.triton_poi_fused__native_batch_norm_legit_no_training_hardswish_0,"ax",@progbits
	.align	128
        .global         triton_poi_fused__native_batch_norm_legit_no_training_hardswish_0
        .type           triton_poi_fused__native_batch_norm_legit_no_training_hardswish_0,@function
        .size           triton_poi_fused__native_batch_norm_legit_no_training_hardswish_0,(.L_x_1 - triton_poi_fused__native_batch_norm_legit_no_training_hardswish_0)
        .other          triton_poi_fused__native_batch_norm_legit_no_training_hardswish_0,@"STO_CUDA_ENTRY STV_DEFAULT"
triton_poi_fused__native_batch_norm_legit_no_training_hardswish_0:
.text.triton_poi_fused__native_batch_norm_legit_no_training_hardswish_0:
[----:B------:R-:W-:Y:S01]  /*0000*/  LDC R1, c[0x0][0x28] ;  /* 0x00000a00ff017b82 */ /* 0x000fe20000000800 */
[----:B------:R-:W1:Y:S07]  /*0010*/  S2R R0, SR_TID.X ;  /* 0x0000000000007919 */ /* 0x000e6e0000002100 */
[----:B------:R-:W2:Y:S01]  /*0020*/  LDC.64 R8, c[0x0][0x228] ;  /* 0x00008a00ff087b82 */ /* 0x000ea20000000a00 */
[----:B------:R-:W-:Y:S01]  /*0030*/  ULDC.64 UR4, c[0x0][0x208] ;  /* 0x0000820000047ab9 */ /* 0x000fe20000000a00 */
[----:B------:R-:W3:Y:S06]  /*0040*/  S2R R5, SR_CTAID.X ;  /* 0x0000000000057919 */ /* 0x000eec0000002500 */
[----:B------:R-:W4:Y:S08]  /*0050*/  LDC.64 R10, c[0x0][0x230] ;  /* 0x00008c00ff0a7b82 */ /* 0x000f300000000a00 */
[----:B------:R-:W5:Y:S01]  /*0060*/  LDC.64 R12, c[0x0][0x238] ;  /* 0x00008e00ff0c7b82 */ /* 0x000f620000000a00 */
[----:B-1----:R-:W-:-:S02]  /*0070*/  SHF.L.U32 R0, R0, 0x2, RZ ;  /* 0x0000000200007819 */ /* 0x002fc400000006ff */
[----:B---3--:R-:W-:Y:S02]  /*0080*/  SHF.R.S32.HI R3, RZ, 0x16, R5 ;  /* 0x00000016ff037819 */ /* 0x008fe40000011405 */
[----:B------:R-:W-:Y:S02]  /*0090*/  LOP3.LUT R0, R0, 0x1fc, RZ, 0xc0, !PT ;  /* 0x000001fc00007812 */ /* 0x000fe400078ec0ff */
[----:B------:R-:W-:Y:S02]  /*00a0*/  SGXT R3, R3, 0x1 ;  /* 0x000000010303781a */ /* 0x000fe40000000200 */
[----:B------:R-:W-:Y:S02]  /*00b0*/  LEA R0, R5, R0, 0x9 ;  /* 0x0000000005007211 */ /* 0x000fe400078e48ff */
[----:B------:R-:W1:Y:S02]  /*00c0*/  LDC.64 R4, c[0x0][0x218] ;  /* 0x00008600ff047b82 */ /* 0x000e640000000a00 */
[----:B------:R-:W-:-:S04]  /*00d0*/  LEA.HI R3, R3, R0, RZ, 0xa ;  /* 0x0000000003037211 */ /* 0x000fc800078f50ff */
[----:B------:R-:W-:-:S04]  /*00e0*/  SHF.R.S32.HI R3, RZ, 0xa, R3 ;  /* 0x0000000aff037819 */ /* 0x000fc80000011403 */
[----:B------:R-:W-:-:S04]  /*00f0*/  LEA.HI R2, R3, R3, RZ, 0x4 ;  /* 0x0000000303027211 */ /* 0x000fc800078f20ff */
[----:B------:R-:W-:-:S04]  /*0100*/  LOP3.LUT R2, R2, 0xfffffff0, RZ, 0xc0, !PT ;  /* 0xfffffff002027812 */ /* 0x000fc800078ec0ff */
[----:B------:R-:W-:Y:S02]  /*0110*/  IADD3 R15, R3, -R2, RZ ;  /* 0x80000002030f7210 */ /* 0x000fe40007ffe0ff */
[----:B------:R-:W3:Y:S03]  /*0120*/  LDC.64 R2, c[0x0][0x220] ;  /* 0x00008800ff027b82 */ /* 0x000ee60000000a00 */
[----:B--2---:R-:W-:-:S06]  /*0130*/  IMAD.WIDE R8, R15, 0x4, R8 ;  /* 0x000000040f087825 */ /* 0x004fcc00078e0208 */
[----:B------:R-:W2:Y:S01]  /*0140*/  LDG.E.EL R8, desc[UR4][R8.64] ;  /* 0x0000000408087981 */ /* 0x000ea2000c2e1900 */
[----:B-1----:R-:W-:-:S04]  /*0150*/  IMAD.WIDE R4, R0, 0x4, R4 ;  /* 0x0000000400047825 */ /* 0x002fc800078e0204 */
[C---:B----4-:R-:W-:Y:S02]  /*0160*/  IMAD.WIDE R10, R15.reuse, 0x4, R10 ;  /* 0x000000040f0a7825 */ /* 0x050fe400078e020a */
[----:B------:R-:W4:Y:S02]  /*0170*/  LDG.E.128 R4, desc[UR4][R4.64] ;  /* 0x0000000404047981 */ /* 0x000f24000c1e1d00 */
[C---:B-----5:R-:W-:Y:S02]  /*0180*/  IMAD.WIDE R12, R15.reuse, 0x4, R12 ;  /* 0x000000040f0c7825 */ /* 0x060fe400078e020c */
[----:B------:R4:W5:Y:S02]  /*0190*/  LDG.E.EL R10, desc[UR4][R10.64] ;  /* 0x000000040a0a7981 */ /* 0x000964000c2e1900 */
[----:B---3--:R-:W-:Y:S02]  /*01a0*/  IMAD.WIDE R2, R15, 0x4, R2 ;  /* 0x000000040f027825 */ /* 0x008fe400078e0202 */
[----:B------:R-:W5:Y:S04]  /*01b0*/  LDG.E.EL R13, desc[UR4][R12.64] ;  /* 0x000000040c0d7981 */ /* 0x000f68000c2e1900 */
[----:B------:R-:W4:Y:S01]  /*01c0*/  LDG.E.EL R2, desc[UR4][R2.64] ;  /* 0x0000000402027981 */ /* 0x000f22000c2e1900 */
[----:B------:R-:W-:Y:S01]  /*01d0*/  HFMA2.MMA R14, -RZ, RZ, 1.625, 0 ;  /* 0x3e800000ff0e7435 */ /* 0x000fe200000001ff */
[----:B--2---:R-:W-:-:S04]  /*01e0*/  FADD R8, R8, 9.9999997473787516356e-06 ;  /* 0x3727c5ac08087421 */ /* 0x004fc80000000000 */
[----:B------:R-:W1:Y:S02]  /*01f0*/  MUFU.SQRT R9, R8 ;  /* 0x0000000800097308 */ /* 0x000e640000002000 */
[C---:B-1----:R-:W-:Y:S02]  /*0200*/  FSETP.GT.AND P0, PT, R9.reuse, 8.50705917302346158658e+37, PT ;  /* 0x7e8000000900780b */ /* 0x042fe40003f04000 */
[----:B------:R-:W-:-:S11]  /*0210*/  FSETP.GEU.AND P1, PT, R9, 1.175494350822287508e-38, PT ;  /* 0x008000000900780b */ /* 0x000fd60003f2e000 */
[----:B------:R-:W-:-:S04]  /*0220*/  @P0 FMUL R9, R9, 0.25 ;  /* 0x3e80000009090820 */ /* 0x000fc80000400000 */
[----:B------:R-:W-:-:S06]  /*0230*/  @!P1 FMUL R9, R9, 16777216 ;  /* 0x4b80000009099820 */ /* 0x000fcc0000400000 */
[----:B------:R-:W1:Y:S01]  /*0240*/  MUFU.RCP R9, R9 ;  /* 0x0000000900097308 */ /* 0x000e620000001000 */
[----:B------:R-:W-:Y:S01]  /*0250*/  FSEL R14, R14, 1, P0 ;  /* 0x3f8000000e0e7808 */ /* 0x000fe20000000000 */
[----:B----4-:R-:W-:-:S04]  /*0260*/  FADD R11, R4, -R2 ;  /* 0x80000002040b7221 */ /* 0x010fc80000000000 */
[----:B------:R-:W-:Y:S01]  /*0270*/  @!P1 FMUL R14, R14, 16777216 ;  /* 0x4b8000000e0e9820 */ /* 0x000fe20000400000 */
[--C-:B------:R-:W-:Y:S01]  /*0280*/  FADD R7, R7, -R2.reuse ;  /* 0x8000000207077221 */ /* 0x100fe20000000000 */
[--C-:B------:R-:W-:Y:S01]  /*0290*/  FADD R5, R5, -R2.reuse ;  /* 0x8000000205057221 */ /* 0x100fe20000000000 */
[----:B------:R-:W-:Y:S01]  /*02a0*/  FADD R3, R6, -R2 ;  /* 0x8000000206037221 */ /* 0x000fe20000000000 */
[----:B-1----:R-:W-:-:S04]  /*02b0*/  FMUL R14, R9, R14 ;  /* 0x0000000e090e7220 */ /* 0x002fc80000400000 */
[C---:B------:R-:W-:Y:S01]  /*02c0*/  FMUL R11, R14.reuse, R11 ;  /* 0x0000000b0e0b7220 */ /* 0x040fe20000400000 */
[C---:B------:R-:W-:Y:S01]  /*02d0*/  FMUL R4, R14.reuse, R7 ;  /* 0x000000070e047220 */ /* 0x040fe20000400000 */
[C---:B------:R-:W-:Y:S01]  /*02e0*/  FMUL R2, R14.reuse, R5 ;  /* 0x000000050e027220 */ /* 0x040fe20000400000 */
[----:B------:R-:W-:Y:S01]  /*02f0*/  FMUL R14, R14, R3 ;  /* 0x000000030e0e7220 */ /* 0x000fe20000400000 */
[C-C-:B-----5:R-:W-:Y:S01]  /*0300*/  FFMA R11, R10.reuse, R11, R13.reuse ;  /* 0x0000000b0a0b7223 */ /* 0x160fe2000000000d */
[C-C-:B------:R-:W-:Y:S01]  /*0310*/  FFMA R4, R10.reuse, R4, R13.reuse ;  /* 0x000000040a047223 */ /* 0x140fe2000000000d */
[C-C-:B------:R-:W-:Y:S01]  /*0320*/  FFMA R5, R10.reuse, R2, R13.reuse ;  /* 0x000000020a057223 */ /* 0x140fe2000000000d */
[----:B------:R-:W-:Y:S01]  /*0330*/  FFMA R14, R10, R14, R13 ;  /* 0x0000000e0a0e7223 */ /* 0x000fe2000000000d */
[----:B------:R-:W-:Y:S01]  /*0340*/  FADD R6, R11, 3 ;  /* 0x404000000b067421 */ /* 0x000fe20000000000 */
[----:B------:R-:W-:Y:S01]  /*0350*/  FADD R9, R4, 3 ;  /* 0x4040000004097421 */ /* 0x000fe20000000000 */
[----:B------:R-:W-:Y:S01]  /*0360*/  FADD R7, R5, 3 ;  /* 0x4040000005077421 */ /* 0x000fe20000000000 */
[----:B------:R-:W-:Y:S01]  /*0370*/  FADD R8, R14, 3 ;  /* 0x404000000e087421 */ /* 0x000fe20000000000 */
[----:B------:R-:W1:Y:S01]  /*0380*/  LDC.64 R2, c[0x0][0x210] ;  /* 0x00008400ff027b82 */ /* 0x000e620000000a00 */
[----:B------:R-:W-:-:S02]  /*0390*/  FSETP.GTU.AND P0, PT, R6, RZ, PT ;  /* 0x000000ff0600720b */ /* 0x000fc40003f0c000 */
[----:B------:R-:W-:Y:S02]  /*03a0*/  FSETP.GTU.AND P2, PT, R7, RZ, PT ;  /* 0x000000ff0700720b */ /* 0x000fe40003f4c000 */
[----:B------:R-:W-:Y:S02]  /*03b0*/  FSEL R6, R6, RZ, P0 ;  /* 0x000000ff06067208 */ /* 0x000fe40000000000 */
[----:B------:R-:W-:Y:S02]  /*03c0*/  FSETP.GTU.AND P1, PT, R8, RZ, PT ;  /* 0x000000ff0800720b */ /* 0x000fe40003f2c000 */
[----:B------:R-:W-:Y:S02]  /*03d0*/  FSETP.GTU.AND P0, PT, R9, RZ, PT ;  /* 0x000000ff0900720b */ /* 0x000fe40003f0c000 */
[----:B------:R-:W-:Y:S02]  /*03e0*/  FSEL R10, R7, RZ, P2 ;  /* 0x000000ff070a7208 */ /* 0x000fe40001000000 */
[----:B------:R-:W-:-:S02]  /*03f0*/  FSETP.GEU.AND P5, PT, R6, 6, PT ;  /* 0x40c000000600780b */ /* 0x000fc40003fae000 */
[----:B------:R-:W-:Y:S02]  /*0400*/  FSEL R7, R8, RZ, P1 ;  /* 0x000000ff08077208 */ /* 0x000fe40000800000 */
[----:B------:R-:W-:Y:S02]  /*0410*/  FSEL R9, R9, RZ, P0 ;  /* 0x000000ff09097208 */ /* 0x000fe40000000000 */
[----:B------:R-:W-:Y:S02]  /*0420*/  FSETP.GEU.AND P4, PT, R10, 6, PT ;  /* 0x40c000000a00780b */ /* 0x000fe40003f8e000 */
[----:B------:R-:W-:Y:S02]  /*0430*/  FSETP.GEU.AND P2, PT, R7, 6, PT ;  /* 0x40c000000700780b */ /* 0x000fe40003f4e000 */
[----:B------:R-:W-:Y:S02]  /*0440*/  FSETP.GEU.AND P0, PT, R9, 6, PT ;  /* 0x40c000000900780b */ /* 0x000fe40003f0e000 */
[----:B------:R-:W-:-:S02]  /*0450*/  FSETP.NAN.AND P6, PT, R6, R6, PT ;  /* 0x000000060600720b */ /* 0x000fc40003fc8000 */
[----:B------:R-:W-:Y:S02]  /*0460*/  FSETP.NAN.AND P3, PT, R10, R10, PT ;  /* 0x0000000a0a00720b */ /* 0x000fe40003f68000 */
[----:B------:R-:W-:Y:S02]  /*0470*/  @P5 FSEL R6, R6, 6, P6 ;  /* 0x40c0000006065808 */ /* 0x000fe40003000000 */
[----:B------:R-:W-:Y:S02]  /*0480*/  FSETP.NAN.AND P1, PT, R7, R7, PT ;  /* 0x000000070700720b */ /* 0x000fe40003f28000 */
[----:B------:R-:W-:Y:S02]  /*0490*/  FSETP.NAN.AND P5, PT, R9, R9, PT ;  /* 0x000000090900720b */ /* 0x000fe40003fa8000 */
[----:B------:R-:W-:Y:S02]  /*04a0*/  @P4 FSEL R10, R10, 6, P3 ;  /* 0x40c000000a0a4808 */ /* 0x000fe40001800000 */
[----:B------:R-:W-:-:S02]  /*04b0*/  @P2 FSEL R7, R7, 6, P1 ;  /* 0x40c0000007072808 */ /* 0x000fc40000800000 */
[----:B------:R-:W-:Y:S01]  /*04c0*/  @P0 FSEL R9, R9, 6, P5 ;  /* 0x40c0000009090808 */ /* 0x000fe20002800000 */
[----:B------:R-:W-:Y:S01]  /*04d0*/  FMUL R6, R11, R6 ;  /* 0x000000060b067220 */ /* 0x000fe20000400000 */
[----:B------:R-:W-:Y:S01]  /*04e0*/  FMUL R5, R5, R10 ;  /* 0x0000000a05057220 */ /* 0x000fe20000400000 */
[----:B------:R-:W-:Y:S02]  /*04f0*/  FMUL R7, R14, R7 ;  /* 0x000000070e077220 */ /* 0x000fe40000400000 */
[----:B------:R-:W-:Y:S01]  /*0500*/  FMUL R4, R4, R9 ;  /* 0x0000000904047220 */ /* 0x000fe20000400000 */
[----:B-1----:R-:W-:-:S04]  /*0510*/  IMAD.WIDE R2, R0, 0x4, R2 ;  /* 0x0000000400027825 */ /* 0x002fc800078e0202 */
[----:B------:R-:W-:Y:S01]  /*0520*/  FMUL R8, R6, 0.16666667163372039795 ;  /* 0x3e2aaaab06087820 */ /* 0x000fe20000400000 */
[----:B------:R-:W-:Y:S01]  /*0530*/  FMUL R9, R5, 0.16666667163372039795 ;  /* 0x3e2aaaab05097820 */ /* 0x000fe20000400000 */
[----:B------:R-:W-:Y:S01]  /*0540*/  FMUL R11, R4, 0.16666667163372039795 ;  /* 0x3e2aaaab040b7820 */ /* 0x000fe20000400000 */
[----:B------:R-:W-:-:S05]  /*0550*/  FMUL R10, R7, 0.16666667163372039795 ;  /* 0x3e2aaaab070a7820 */ /* 0x000fca0000400000 */
[----:B------:R-:W-:Y:S01]  /*0560*/  STG.E.128 desc[UR4][R2.64], R8 ;  /* 0x0000000802007986 */ /* 0x000fe2000c101d04 */
[----:B------:R-:W-:Y:S05]  /*0570*/  EXIT ;  /* 0x000000000000794d */ /* 0x000fea0003800000 */
.L_x_0:
[----:B------:R-:W-:-:S00]  /*0580*/  BRA `(.L_x_0) ;  /* 0xfffffffc00fc7947 */ /* 0x000fc0000383ffff */
[----:B------:R-:W-:-:S00]  /*0590*/  NOP ;  /* 0x0000000000007918 */ /* 0x000fc00000000000 */
        /* <DEDUP_REMOVED lines=14> */
.L_x_1:


//--------------------- .nv.global.init           --------------------------
	.section	.nv.global.init,"aw",@progbits
.nv.global.init:
	.type		_$_str,@object
	.size		_$_str,(_$_str_$_2 - _$_str)
_$_str:
        /*0000*/ 	.byte	0x5f, 0x5f, 0x43, 0x55, 0x44, 0x41, 0x5f, 0x46, 0x54, 0x5a, 0x00
	.type		_$_str_$_2,@object
	.size		_$_str_$_2,(.L_1 - _$_str_$_2)
_$_str_$_2:
        /*000b*/ 	.byte	0x5f, 0x5f, 0x43, 0x55, 0x44, 0x41, 0x5f, 0x50, 0x52, 0x45, 0x43, 0x5f, 0x53, 0x51, 0x52, 0x54
        /*001b*/ 	.byte	0x00
.L_1:


//--------------------- .nv.constant0.triton_poi_fused__native_batch_norm_legit_no_training_hardswish_0 --------------------------
	.section	.nv.constant0.triton_poi_fused__native_batch_norm_legit_no_training_hardswish_0,"a",@progbits
	.sectionflags	@""
	.align	4
.nv.constant0.triton_poi_fused__native_batch_norm_legit_no_training_hardswish_0:
	.zero		580
